	.headerflags	@"EF_CUDA_TEXMODE_UNIFIED EF_CUDA_64BIT_ADDRESS EF_CUDA_ACCELERATORS EF_CUDA_SM90 EF_CUDA_VIRTUAL_SM(EF_CUDA_SM90)"
	.elftype	@"ET_EXEC"


//--------------------- .nv.info                  --------------------------
	.section	.nv.info,"",@"SHT_CUDA_INFO"
	.align	4


	//----- nvinfo : EIATTR_REGCOUNT
	.align		4
        /*0000*/ 	.byte	0x04, 0x2f
        /*0002*/ 	.short	(.L_1 - .L_0)
	.align		4
.L_0:
        /*0004*/ 	.word	index@(triton_poi_fused__to_copy__unsafe_index_add_arange_clamp_div_mul_sub_2)
        /*0008*/ 	.word	0x00000028


	//----- nvinfo : EIATTR_MIN_STACK_SIZE
	.align		4
.L_1:
        /*000c*/ 	.byte	0x04, 0x12
        /*000e*/ 	.short	(.L_3 - .L_2)
	.align		4
.L_2:
        /*0010*/ 	.word	index@(triton_poi_fused__to_copy__unsafe_index_add_arange_clamp_div_mul_sub_2)
        /*0014*/ 	.word	0x00000000


	//----- nvinfo : EIATTR_FRAME_SIZE
	.align		4
.L_3:
        /*0018*/ 	.byte	0x04, 0x11
        /*001a*/ 	.short	(.L_5 - .L_4)
	.align		4
.L_4:
        /*001c*/ 	.word	index@(triton_poi_fused__to_copy__unsafe_index_add_arange_clamp_div_mul_sub_2)
        /*0020*/ 	.word	0x00000000


	//----- nvinfo : EIATTR_MIN_STACK_SIZE
	.align		4
.L_5:
        /*0024*/ 	.byte	0x04, 0x12
        /*0026*/ 	.short	(.L_7 - .L_6)
	.align		4
.L_6:
        /*0028*/ 	.word	index@(triton_poi_fused__to_copy__unsafe_index_add_arange_clamp_div_mul_sub_2)
        /*002c*/ 	.word	0x00000000
.L_7:


//--------------------- .nv.info.triton_poi_fused__to_copy__unsafe_index_add_arange_clamp_div_mul_sub_2 --------------------------
	.section	.nv.info.triton_poi_fused__to_copy__unsafe_index_add_arange_clamp_div_mul_sub_2,"",@"SHT_CUDA_INFO"
	.sectionflags	@""
	.align	4


	//----- nvinfo : EIATTR_CUDA_API_VERSION
	.align		4
        /*0000*/ 	.byte	0x04, 0x37
        /*0002*/ 	.short	(.L_9 - .L_8)
.L_8:
        /*0004*/ 	.word	0x0000007c


	//----- nvinfo : EIATTR_KPARAM_INFO
	.align		4
.L_9:
        /*0008*/ 	.byte	0x04, 0x17
        /*000a*/ 	.short	(.L_11 - .L_10)
.L_10:
        /*000c*/ 	.word	0x00000000
        /*0010*/ 	.short	0x0006
        /*0012*/ 	.short	0x0030
        /*0014*/ 	.byte	0x00, 0xf0, 0x11, 0x00


	//----- nvinfo : EIATTR_KPARAM_INFO
	.align		4
.L_11:
        /*0018*/ 	.byte	0x04, 0x17
        /*001a*/ 	.short	(.L_13 - .L_12)
.L_12:
        /*001c*/ 	.word	0x00000000
        /*0020*/ 	.short	0x0005
        /*0022*/ 	.short	0x0028
        /*0024*/ 	.byte	0x00, 0xf4, 0x21, 0x00


	//----- nvinfo : EIATTR_KPARAM_INFO
	.align		4
.L_13:
        /*0028*/ 	.byte	0x04, 0x17
        /*002a*/ 	.short	(.L_15 - .L_14)
.L_14:
        /*002c*/ 	.word	0x00000000
        /*0030*/ 	.short	0x0004
        /*0032*/ 	.short	0x0020
        /*0034*/ 	.byte	0x00, 0xf4, 0x21, 0x00


	//----- nvinfo : EIATTR_KPARAM_INFO
	.align		4
.L_15:
        /*0038*/ 	.byte	0x04, 0x17
        /*003a*/ 	.short	(.L_17 - .L_16)
.L_16:
        /*003c*/ 	.word	0x00000000
        /*0040*/ 	.short	0x0003
        /*0042*/ 	.short	0x0018
        /*0044*/ 	.byte	0x00, 0xf4, 0x21, 0x00


	//----- nvinfo : EIATTR_KPARAM_INFO
	.align		4
.L_17:
        /*0048*/ 	.byte	0x04, 0x17
        /*004a*/ 	.short	(.L_19 - .L_18)
.L_18:
        /*004c*/ 	.word	0x00000000
        /*0050*/ 	.short	0x0002
        /*0052*/ 	.short	0x0010
        /*0054*/ 	.byte	0x00, 0xf4, 0x21, 0x00


	//----- nvinfo : EIATTR_KPARAM_INFO
	.align		4
.L_19:
        /*0058*/ 	.byte	0x04, 0x17
        /*005a*/ 	.short	(.L_21 - .L_20)
.L_20:
        /*005c*/ 	.word	0x00000000
        /*0060*/ 	.short	0x0001
        /*0062*/ 	.short	0x0008
        /*0064*/ 	.byte	0x00, 0xf4, 0x21, 0x00


	//----- nvinfo : EIATTR_KPARAM_INFO
	.align		4
.L_21:
        /*0068*/ 	.byte	0x04, 0x17
        /*006a*/ 	.short	(.L_23 - .L_22)
.L_22:
        /*006c*/ 	.word	0x00000000
        /*0070*/ 	.short	0x0000
        /*0072*/ 	.short	0x0000
        /*0074*/ 	.byte	0x00, 0xf4, 0x21, 0x00


	//----- nvinfo : EIATTR_SPARSE_MMA_MASK
	.align		4
.L_23:
        /*0078*/ 	.byte	0x03, 0x50
        /*007a*/ 	.short	0x0000


	//----- nvinfo : EIATTR_MAXREG_COUNT
	.align		4
        /*007c*/ 	.byte	0x03, 0x1b
        /*007e*/ 	.short	0x00ff


	//----- nvinfo : EIATTR_EXIT_INSTR_OFFSETS
	.align		4
        /*0080*/ 	.byte	0x04, 0x1c
        /*0082*/ 	.short	(.L_25 - .L_24)


	//   ....[0]....
.L_24:
        /*0084*/ 	.word	0x00001610


	//   ....[1]....
        /*0088*/ 	.word	0x00001630


	//----- nvinfo : EIATTR_REQNTID
	.align		4
.L_25:
        /*008c*/ 	.byte	0x04, 0x10
        /*008e*/ 	.short	(.L_27 - .L_26)
.L_26:
        /*0090*/ 	.word	0x00000080
        /*0094*/ 	.word	0x00000001
        /*0098*/ 	.word	0x00000001


	//----- nvinfo : EIATTR_CBANK_PARAM_SIZE
	.align		4
.L_27:
        /*009c*/ 	.byte	0x03, 0x19
        /*009e*/ 	.short	0x0034


	//----- nvinfo : EIATTR_PARAM_CBANK
	.align		4
        /*00a0*/ 	.byte	0x04, 0x0a
        /*00a2*/ 	.short	(.L_29 - .L_28)
	.align		4
.L_28:
        /*00a4*/ 	.word	index@(.nv.constant0.triton_poi_fused__to_copy__unsafe_index_add_arange_clamp_div_mul_sub_2)
        /*00a8*/ 	.short	0x0210
        /*00aa*/ 	.short	0x0034


	//----- nvinfo : EIATTR_SW_WAR
	.align		4
.L_29:
        /*00ac*/ 	.byte	0x04, 0x36
        /*00ae*/ 	.short	(.L_31 - .L_30)
.L_30:
        /*00b0*/ 	.word	0x00000008
.L_31:


//--------------------- .nv.callgraph             --------------------------
	.section	.nv.callgraph,"",@"SHT_CUDA_CALLGRAPH"
	.align	4
	.sectionentsize	8
	.align		4
        /*0000*/ 	.word	0x00000000
	.align		4
        /*0004*/ 	.word	0xffffffff
	.align		4
        /*0008*/ 	.word	0x00000000
	.align		4
        /*000c*/ 	.word	0xfffffffe
	.align		4
        /*0010*/ 	.word	0x00000000
	.align		4
        /*0014*/ 	.word	0xfffffffd
	.align		4
        /*0018*/ 	.word	0x00000000
	.align		4
        /*001c*/ 	.word	0xfffffffc


//--------------------- .text.triton_poi_fused__to_copy__unsafe_index_add_arange_clamp_div_mul_sub_2 --------------------------
	.section	.text.triton_poi_fused__to_copy__unsafe_index_add_arange_clamp_div_mul_sub_2,"ax",@progbits
	.align	128
        .global         triton_poi_fused__to_copy__unsafe_index_add_arange_clamp_div_mul_sub_2
        .type           triton_poi_fused__to_copy__unsafe_index_add_arange_clamp_div_mul_sub_2,@function
        .size           triton_poi_fused__to_copy__unsafe_index_add_arange_clamp_div_mul_sub_2,(.L_x_1 - triton_poi_fused__to_copy__unsafe_index_add_arange_clamp_div_mul_sub_2)
        .other          triton_poi_fused__to_copy__unsafe_index_add_arange_clamp_div_mul_sub_2,@"STO_CUDA_ENTRY STV_DEFAULT"
triton_poi_fused__to_copy__unsafe_index_add_arange_clamp_div_mul_sub_2:
.text.triton_poi_fused__to_copy__unsafe_index_add_arange_clamp_div_mul_sub_2:
[----:B------:R-:W0:Y:S01]  /*0000*/  LDC R1, c[0x0][0x28] ;  /* 0x00000a00ff017b82 */ /* 0x000e220000000800 */
[----:B------:R-:W1:Y:S01]  /*0010*/  S2R R0, SR_TID.X ;  /* 0x0000000000007919 */ /* 0x000e620000002100 */
[----:B------:R-:W-:Y:S01]  /*0020*/  ULDC.64 UR8, c[0x0][0x220] ;  /* 0x0000880000087ab9 */ /* 0x000fe20000000a00 */
[----:B------:R-:W-:Y:S01]  /*0030*/  ULDC.64 UR12, c[0x0][0x230] ;  /* 0x00008c00000c7ab9 */ /* 0x000fe20000000a00 */
[----:B------:R-:W2:Y:S01]  /*0040*/  S2R R5, SR_CTAID.X ;  /* 0x0000000000057919 */ /* 0x000ea20000002500 */
[----:B------:R-:W-:Y:S01]  /*0050*/  IMAD.MOV.U32 R23, RZ, RZ, RZ ;  /* 0x000000ffff177224 */ /* 0x000fe200078e00ff */
[----:B------:R-:W-:Y:S01]  /*0060*/  HFMA2.MMA R26, -RZ, RZ, 0, 0 ;  /* 0x00000000ff1a7435 */ /* 0x000fe200000001ff */
[----:B------:R-:W-:Y:S01]  /*0070*/  ULDC.64 UR4, c[0x0][0x208] ;  /* 0x0000820000047ab9 */ /* 0x000fe20000000a00 */
[----:B------:R-:W-:Y:S01]  /*0080*/  ULDC.64 UR6, c[0x0][0x218] ;  /* 0x0000860000067ab9 */ /* 0x000fe20000000a00 */
[----:B------:R-:W-:Y:S01]  /*0090*/  IMAD.MOV.U32 R32, RZ, RZ, RZ ;  /* 0x000000ffff207224 */ /* 0x000fe200078e00ff */
[----:B------:R-:W-:Y:S01]  /*00a0*/  ULDC.64 UR10, c[0x0][0x228] ;  /* 0x00008a00000a7ab9 */ /* 0x000fe20000000a00 */
[----:B-1----:R-:W-:-:S04]  /*00b0*/  SHF.L.U32 R0, R0, 0x1, RZ ;  /* 0x0000000100007819 */ /* 0x002fc800000006ff */
[----:B------:R-:W-:Y:S02]  /*00c0*/  LOP3.LUT R0, R0, 0xfe, RZ, 0xc0, !PT ;  /* 0x000000fe00007812 */ /* 0x000fe400078ec0ff */
[----:B--2---:R-:W-:-:S03]  /*00d0*/  SHF.R.S32.HI R3, RZ, 0x17, R5 ;  /* 0x00000017ff037819 */ /* 0x004fc60000011405 */
[----:B------:R-:W-:Y:S01]  /*00e0*/  IMAD R6, R5, 0x100, R0 ;  /* 0x0000010005067824 */ /* 0x000fe200078e0200 */
[----:B------:R-:W-:-:S04]  /*00f0*/  SGXT R3, R3, 0x1 ;  /* 0x000000010303781a */ /* 0x000fc80000000200 */
[----:B------:R-:W-:-:S04]  /*0100*/  LEA.HI R0, R3, R6, RZ, 0x2 ;  /* 0x0000000603007211 */ /* 0x000fc800078f10ff */
[----:B------:R-:W-:Y:S02]  /*0110*/  LOP3.LUT R5, R0, 0xfffffffc, RZ, 0xc0, !PT ;  /* 0xfffffffc00057812 */ /* 0x000fe400078ec0ff */
[----:B------:R-:W-:Y:S01]  /*0120*/  SHF.R.S32.HI R2, RZ, 0x2, R0 ;  /* 0x00000002ff027819 */ /* 0x000fe20000011400 */
[----:B------:R-:W-:Y:S01]  /*0130*/  VIADD R0, R6, 0x1 ;  /* 0x0000000106007836 */ /* 0x000fe20000000000 */
[----:B------:R-:W-:Y:S02]  /*0140*/  IADD3 R5, R6, -R5, RZ ;  /* 0x8000000506057210 */ /* 0x000fe40007ffe0ff */
[----:B------:R-:W-:Y:S02]  /*0150*/  LEA.HI R4, R2, R2, RZ, 0x2 ;  /* 0x0000000202047211 */ /* 0x000fe400078f10ff */
[----:B------:R-:W-:Y:S02]  /*0160*/  I2FP.F32.S32 R7, R5 ;  /* 0x0000000500077245 */ /* 0x000fe40000201400 */
[----:B------:R-:W-:-:S02]  /*0170*/  LOP3.LUT R5, R4, 0xfffffffc, RZ, 0xc0, !PT ;  /* 0xfffffffc04057812 */ /* 0x000fc400078ec0ff */
[----:B------:R-:W-:Y:S01]  /*0180*/  LEA.HI R4, R3, R0, RZ, 0x2 ;  /* 0x0000000003047211 */ /* 0x000fe200078f10ff */
[----:B------:R-:W-:Y:S01]  /*0190*/  FADD R7, R7, 0.5 ;  /* 0x3f00000007077421 */ /* 0x000fe20000000000 */
[----:B------:R-:W-:Y:S02]  /*01a0*/  IADD3 R2, R2, -R5, RZ ;  /* 0x8000000502027210 */ /* 0x000fe40007ffe0ff */
[----:B------:R-:W-:Y:S01]  /*01b0*/  LOP3.LUT R5, R4, 0xfffffffc, RZ, 0xc0, !PT ;  /* 0xfffffffc04057812 */ /* 0x000fe200078ec0ff */
[----:B------:R-:W-:Y:S01]  /*01c0*/  FADD R7, R7, -0.5 ;  /* 0xbf00000007077421 */ /* 0x000fe20000000000 */
[----:B------:R-:W-:-:S03]  /*01d0*/  I2FP.F32.S32 R2, R2 ;  /* 0x0000000200027245 */ /* 0x000fc60000201400 */
[----:B------:R-:W-:Y:S01]  /*01e0*/  IMAD.IADD R5, R0, 0x1, -R5 ;  /* 0x0000000100057824 */ /* 0x000fe200078e0a05 */
[CC--:B------:R-:W-:Y:S01]  /*01f0*/  LEA.HI R0, R3.reuse, R6.reuse, RZ, 0x4 ;  /* 0x0000000603007211 */ /* 0x0c0fe200078f20ff */
[----:B------:R-:W-:Y:S01]  /*0200*/  FADD R2, R2, 0.5 ;  /* 0x3f00000002027421 */ /* 0x000fe20000000000 */
[----:B------:R-:W-:Y:S02]  /*0210*/  FMNMX R14, RZ, R7, !PT ;  /* 0x00000007ff0e7209 */ /* 0x000fe40007800000 */
[----:B------:R-:W-:Y:S01]  /*0220*/  I2FP.F32.S32 R5, R5 ;  /* 0x0000000500057245 */ /* 0x000fe20000201400 */
[----:B------:R-:W-:Y:S01]  /*0230*/  FADD R2, R2, -0.5 ;  /* 0xbf00000002027421 */ /* 0x000fe20000000000 */
[----:B------:R-:W-:Y:S01]  /*0240*/  SHF.R.S32.HI R0, RZ, 0x4, R0 ;  /* 0x00000004ff007819 */ /* 0x000fe20000011400 */
[----:B------:R-:W1:Y:S01]  /*0250*/  F2I.TRUNC.NTZ R31, R14 ;  /* 0x0000000e001f7305 */ /* 0x000e62000020f100 */
[----:B------:R-:W-:Y:S01]  /*0260*/  LEA.HI R3, R3, R6, RZ, 0x6 ;  /* 0x0000000603037211 */ /* 0x000fe200078f30ff */
[----:B------:R-:W-:Y:S01]  /*0270*/  FADD R5, R5, 0.5 ;  /* 0x3f00000005057421 */ /* 0x000fe20000000000 */
[----:B------:R-:W-:-:S02]  /*0280*/  FMNMX R17, RZ, R2, !PT ;  /* 0x00000002ff117209 */ /* 0x000fc40007800000 */
[----:B------:R-:W-:Y:S01]  /*0290*/  LEA.HI R2, R0, R0, RZ, 0x2 ;  /* 0x0000000000027211 */ /* 0x000fe200078f10ff */
[----:B------:R-:W-:Y:S01]  /*02a0*/  FADD R5, R5, -0.5 ;  /* 0xbf00000005057421 */ /* 0x000fe20000000000 */
[----:B------:R-:W-:Y:S01]  /*02b0*/  LOP3.LUT R24, R3, 0xffffffc0, RZ, 0xc0, !PT ;  /* 0xffffffc003187812 */ /* 0x000fe200078ec0ff */
[----:B------:R-:W2:Y:S03]  /*02c0*/  F2I.TRUNC.NTZ R22, R17 ;  /* 0x0000001100167305 */ /* 0x000ea6000020f100 */
[----:B------:R-:W-:Y:S02]  /*02d0*/  FMNMX R29, RZ, R5, !PT ;  /* 0x00000005ff1d7209 */ /* 0x000fe40007800000 */
[----:B------:R-:W-:Y:S02]  /*02e0*/  LOP3.LUT R5, R2, 0xfffffffc, RZ, 0xc0, !PT ;  /* 0xfffffffc02057812 */ /* 0x000fe400078ec0ff */
[----:B------:R-:W-:Y:S01]  /*02f0*/  SHF.R.S32.HI R25, RZ, 0x1f, R24 ;  /* 0x0000001fff197819 */ /* 0x000fe20000011418 */
[----:B------:R-:W3:Y:S01]  /*0300*/  F2I.TRUNC.NTZ R33, R29 ;  /* 0x0000001d00217305 */ /* 0x000ee2000020f100 */
[----:B------:R-:W-:-:S02]  /*0310*/  IADD3 R4, R0, -R5, RZ ;  /* 0x8000000500047210 */ /* 0x000fc40007ffe0ff */
[----:B-1----:R-:W-:Y:S02]  /*0320*/  VIMNMX R11, R31, 0x2, PT ;  /* 0x000000021f0b7848 */ /* 0x002fe40003fe0100 */
[--C-:B------:R-:W-:Y:S02]  /*0330*/  SHF.R.S32.HI R5, RZ, 0x1f, R4.reuse ;  /* 0x0000001fff057819 */ /* 0x100fe40000011404 */
[----:B--2---:R-:W-:Y:S01]  /*0340*/  VIMNMX R19, R22, 0x2, PT ;  /* 0x0000000216137848 */ /* 0x004fe20003fe0100 */
[----:B------:R-:W-:-:S04]  /*0350*/  IMAD.WIDE R10, R11, 0x4, R4 ;  /* 0x000000040b0a7825 */ /* 0x000fc800078e0204 */
[----:B------:R-:W-:Y:S01]  /*0360*/  IMAD.WIDE R18, R19, 0x10, R24 ;  /* 0x0000001013127825 */ /* 0x000fe200078e0218 */
[----:B---3--:R-:W-:Y:S02]  /*0370*/  VIMNMX R3, R33, 0x2, PT ;  /* 0x0000000221037848 */ /* 0x008fe40003fe0100 */
[----:B------:R-:W-:Y:S02]  /*0380*/  IADD3 R9, P1, R10, 0x4, RZ ;  /* 0x000000040a097810 */ /* 0x000fe40007f3e0ff */
[----:B------:R-:W-:Y:S01]  /*0390*/  IADD3 R15, P0, R18, 0x10, RZ ;  /* 0x00000010120f7810 */ /* 0x000fe20007f1e0ff */
[----:B------:R-:W-:-:S03]  /*03a0*/  IMAD.WIDE R2, R3, 0x4, R4 ;  /* 0x0000000403027825 */ /* 0x000fc600078e0204 */
[----:B------:R-:W-:Y:S01]  /*03b0*/  IADD3.X R7, RZ, R19, RZ, P0, !PT ;  /* 0x00000013ff077210 */ /* 0x000fe200007fe4ff */
[----:B------:R-:W-:Y:S01]  /*03c0*/  IMAD.X R13, RZ, RZ, R11, P1 ;  /* 0x000000ffff0d7224 */ /* 0x000fe200008e060b */
[----:B------:R-:W-:Y:S02]  /*03d0*/  IADD3 R16, P0, R9, R15, RZ ;  /* 0x0000000f09107210 */ /* 0x000fe40007f1e0ff */
[----:B------:R-:W-:-:S03]  /*03e0*/  IADD3 R0, P1, R2, 0x4, RZ ;  /* 0x0000000402007810 */ /* 0x000fc60007f3e0ff */
[----:B------:R-:W-:Y:S01]  /*03f0*/  IMAD.X R5, R13, 0x1, R7, P0 ;  /* 0x000000010d057824 */ /* 0x000fe200000e0607 */
[----:B------:R-:W-:Y:S01]  /*0400*/  IADD3.X R30, RZ, R3, RZ, P1, !PT ;  /* 0x00000003ff1e7210 */ /* 0x000fe20000ffe4ff */
[C---:B------:R-:W-:Y:S01]  /*0410*/  IMAD.SHL.U32 R27, R16.reuse, 0x4, RZ ;  /* 0x00000004101b7824 */ /* 0x040fe200078e00ff */
[----:B------:R-:W-:Y:S02]  /*0420*/  IADD3 R12, P1, R15, R0, RZ ;  /* 0x000000000f0c7210 */ /* 0x000fe40007f3e0ff */
[----:B------:R-:W-:Y:S02]  /*0430*/  SHF.L.U64.HI R16, R16, 0x2, R5 ;  /* 0x0000000210107819 */ /* 0x000fe40000010205 */
[----:B------:R-:W-:Y:S02]  /*0440*/  IADD3 R34, P2, R27, UR8, RZ ;  /* 0x000000081b227c10 */ /* 0x000fe4000ff5e0ff */
[----:B------:R-:W-:Y:S02]  /*0450*/  ISETP.GE.AND P0, PT, R6, 0x100, PT ;  /* 0x000001000600780c */ /* 0x000fe40003f06270 */
[----:B------:R-:W-:-:S02]  /*0460*/  IADD3.X R3, R7, R30, RZ, P1, !PT ;  /* 0x0000001e07037210 */ /* 0x000fc40000ffe4ff */
[----:B------:R-:W-:Y:S02]  /*0470*/  IADD3.X R35, R16, UR9, RZ, P2, !PT ;  /* 0x0000000910237c10 */ /* 0x000fe400097fe4ff */
[C---:B------:R-:W-:Y:S02]  /*0480*/  SHF.L.U64.HI R8, R12.reuse, 0x2, R3 ;  /* 0x000000020c087819 */ /* 0x040fe40000010203 */
[----:B------:R-:W-:Y:S02]  /*0490*/  IADD3 R18, P2, R27, UR12, RZ ;  /* 0x0000000c1b127c10 */ /* 0x000fe4000ff5e0ff */
[----:B------:R-:W-:Y:S02]  /*04a0*/  SHF.L.U32 R12, R12, 0x2, RZ ;  /* 0x000000020c0c7819 */ /* 0x000fe400000006ff */
[----:B------:R-:W-:Y:S01]  /*04b0*/  IADD3.X R19, R16, UR13, RZ, P2, !PT ;  /* 0x0000000d10137c10 */ /* 0x000fe200097fe4ff */
[----:B------:R1:W2:Y:S01]  /*04c0*/  @!P0 LDG.E.EL R32, desc[UR4][R34.64] ;  /* 0x0000000422208981 */ /* 0x0002a2000c2e1900 */
[----:B------:R-:W-:-:S02]  /*04d0*/  IADD3 R20, P1, R12, UR8, RZ ;  /* 0x000000080c147c10 */ /* 0x000fc4000ff3e0ff */
[----:B------:R-:W-:Y:S02]  /*04e0*/  CS2R R2, SRZ ;  /* 0x0000000000027805 */ /* 0x000fe4000001ff00 */
[----:B------:R-:W-:Y:S01]  /*04f0*/  IADD3 R10, P3, R12, UR12, RZ ;  /* 0x0000000c0c0a7c10 */ /* 0x000fe2000ff7e0ff */
[----:B------:R3:W2:Y:S01]  /*0500*/  @!P0 LDG.E.EL R23, desc[UR4][R18.64] ;  /* 0x0000000412178981 */ /* 0x0006a2000c2e1900 */
[----:B------:R-:W-:Y:S02]  /*0510*/  IADD3.X R21, R8, UR9, RZ, P1, !PT ;  /* 0x0000000908157c10 */ /* 0x000fe40008ffe4ff */
[----:B------:R-:W-:Y:S02]  /*0520*/  IADD3.X R11, R8, UR13, RZ, P3, !PT ;  /* 0x0000000d080b7c10 */ /* 0x000fe40009ffe4ff */
[----:B------:R-:W-:Y:S01]  /*0530*/  LEA R5, R33, R4, 0x2 ;  /* 0x0000000421057211 */ /* 0x000fe200078e10ff */
[----:B-1----:R-:W-:Y:S01]  /*0540*/  IMAD R34, R31, 0x4, R4 ;  /* 0x000000041f227824 */ /* 0x002fe200078e0204 */
[----:B------:R-:W4:Y:S01]  /*0550*/  @!P0 LDG.E.EL R3, desc[UR4][R20.64] ;  /* 0x0000000414038981 */ /* 0x000f22000c2e1900 */
[----:B---3--:R-:W-:-:S03]  /*0560*/  IADD3 R18, P1, R27, UR6, RZ ;  /* 0x000000061b127c10 */ /* 0x008fc6000ff3e0ff */
[----:B------:R1:W4:Y:S01]  /*0570*/  @!P0 LDG.E.EL R26, desc[UR4][R10.64] ;  /* 0x000000040a1a8981 */ /* 0x000322000c2e1900 */
[----:B------:R-:W-:Y:S01]  /*0580*/  IADD3.X R19, R16, UR7, RZ, P1, !PT ;  /* 0x0000000710137c10 */ /* 0x000fe20008ffe4ff */
[----:B------:R-:W-:-:S04]  /*0590*/  IMAD.MOV.U32 R33, RZ, RZ, RZ ;  /* 0x000000ffff217224 */ /* 0x000fc800078e00ff */
[----:B------:R3:W5:Y:S01]  /*05a0*/  @!P0 LDG.E.EL R2, desc[UR4][R18.64] ;  /* 0x0000000412028981 */ /* 0x000762000c2e1900 */
[----:B-1----:R-:W-:-:S04]  /*05b0*/  IADD3 R10, P2, R27, UR10, RZ ;  /* 0x0000000a1b0a7c10 */ /* 0x002fc8000ff5e0ff */
[----:B------:R-:W-:Y:S02]  /*05c0*/  IADD3.X R11, R16, UR11, RZ, P2, !PT ;  /* 0x0000000b100b7c10 */ /* 0x000fe400097fe4ff */
[----:B------:R-:W-:Y:S02]  /*05d0*/  IADD3 R28, P2, R34, R15, RZ ;  /* 0x0000000f221c7210 */ /* 0x000fe40007f5e0ff */
[----:B---3--:R-:W-:Y:S01]  /*05e0*/  IADD3 R18, P1, R12, UR6, RZ ;  /* 0x000000060c127c10 */ /* 0x008fe2000ff3e0ff */
[----:B------:R1:W5:Y:S01]  /*05f0*/  @!P0 LDG.E.EL R33, desc[UR4][R10.64] ;  /* 0x000000040a218981 */ /* 0x000362000c2e1900 */
[----:B------:R-:W-:Y:S02]  /*0600*/  LEA.HI.X.SX32 R27, R34, R7, 0x1, P2 ;  /* 0x00000007221b7211 */ /* 0x000fe400010f0eff */
[----:B------:R-:W-:Y:S02]  /*0610*/  IADD3.X R19, R8, UR7, RZ, P1, !PT ;  /* 0x0000000708137c10 */ /* 0x000fe40008ffe4ff */
[----:B------:R-:W-:-:S02]  /*0620*/  CS2R R20, SRZ ;  /* 0x0000000000147805 */ /* 0x000fc4000001ff00 */
[----:B-1----:R-:W-:-:S04]  /*0630*/  IADD3 R10, P1, R12, UR10, RZ ;  /* 0x0000000a0c0a7c10 */ /* 0x002fc8000ff3e0ff */
[----:B------:R1:W3:Y:S01]  /*0640*/  @!P0 LDG.E.EL R21, desc[UR4][R18.64] ;  /* 0x0000000412158981 */ /* 0x0002e2000c2e1900 */
[----:B------:R-:W-:Y:S02]  /*0650*/  IADD3.X R11, R8, UR11, RZ, P1, !PT ;  /* 0x0000000b080b7c10 */ /* 0x000fe40008ffe4ff */
[C---:B------:R-:W-:Y:S01]  /*0660*/  SHF.L.U64.HI R8, R28.reuse, 0x2, R27 ;  /* 0x000000021c087819 */ /* 0x040fe2000001021b */
[----:B------:R-:W-:Y:S01]  /*0670*/  IMAD.SHL.U32 R28, R28, 0x4, RZ ;  /* 0x000000041c1c7824 */ /* 0x000fe200078e00ff */
[----:B------:R-:W-:Y:S01]  /*0680*/  IADD3 R15, P1, R5, R15, RZ ;  /* 0x0000000f050f7210 */ /* 0x000fe20007f3e0ff */
[----:B------:R-:W-:Y:S01]  /*0690*/  HFMA2.MMA R31, -RZ, RZ, 0, 0 ;  /* 0x00000000ff1f7435 */ /* 0x000fe200000001ff */
[----:B------:R-:W-:Y:S02]  /*06a0*/  MOV R12, RZ ;  /* 0x000000ff000c7202 */ /* 0x000fe40000000f00 */
[----:B-1----:R-:W-:Y:S02]  /*06b0*/  IADD3 R18, P2, R28, UR8, RZ ;  /* 0x000000081c127c10 */ /* 0x002fe4000ff5e0ff */
[----:B------:R-:W-:-:S02]  /*06c0*/  LEA.HI.X.SX32 R4, R5, R7, 0x1, P1 ;  /* 0x0000000705047211 */ /* 0x000fc400008f0eff */
[----:B------:R1:W3:Y:S01]  /*06d0*/  @!P0 LDG.E.EL R12, desc[UR4][R10.64] ;  /* 0x000000040a0c8981 */ /* 0x0002e2000c2e1900 */
[----:B------:R-:W-:Y:S02]  /*06e0*/  IADD3.X R19, R8, UR9, RZ, P2, !PT ;  /* 0x0000000908137c10 */ /* 0x000fe400097fe4ff */
[C---:B------:R-:W-:Y:S01]  /*06f0*/  SHF.L.U64.HI R7, R15.reuse, 0x2, R4 ;  /* 0x000000020f077819 */ /* 0x040fe20000010204 */
[----:B------:R-:W-:Y:S02]  /*0700*/  IMAD.SHL.U32 R15, R15, 0x4, RZ ;  /* 0x000000040f0f7824 */ /* 0x000fe400078e00ff */
[----:B------:R1:W3:Y:S02]  /*0710*/  @!P0 LDG.E.EL R31, desc[UR4][R18.64] ;  /* 0x00000004121f8981 */ /* 0x0002e4000c2e1900 */
[----:B-1----:R-:W-:-:S04]  /*0720*/  IADD3 R10, P1, R28, UR12, RZ ;  /* 0x0000000c1c0a7c10 */ /* 0x002fc8000ff3e0ff */
[----:B------:R-:W-:Y:S02]  /*0730*/  IADD3.X R11, R8, UR13, RZ, P1, !PT ;  /* 0x0000000d080b7c10 */ /* 0x000fe40008ffe4ff */
[----:B0-----:R-:W-:-:S03]  /*0740*/  IADD3 R18, P1, R15, UR8, RZ ;  /* 0x000000080f127c10 */ /* 0x001fc6000ff3e0ff */
[----:B------:R0:W3:Y:S01]  /*0750*/  @!P0 LDG.E.EL R20, desc[UR4][R10.64] ;  /* 0x000000040a148981 */ /* 0x0000e2000c2e1900 */
[----:B------:R-:W-:Y:S01]  /*0760*/  IADD3.X R19, R7, UR9, RZ, P1, !PT ;  /* 0x0000000907137c10 */ /* 0x000fe20008ffe4ff */
[----:B------:R-:W-:Y:S01]  /*0770*/  IMAD.MOV.U32 R16, RZ, RZ, RZ ;  /* 0x000000ffff107224 */ /* 0x000fe200078e00ff */
[----:B------:R-:W-:-:S06]  /*0780*/  MOV R27, RZ ;  /* 0x000000ff001b7202 */ /* 0x000fcc0000000f00 */
[----:B------:R-:W3:Y:S01]  /*0790*/  @!P0 LDG.E.EL R27, desc[UR4][R18.64] ;  /* 0x00000004121b8981 */ /* 0x000ee2000c2e1900 */
[----:B0-----:R-:W-:-:S04]  /*07a0*/  IADD3 R10, P1, R15, UR12, RZ ;  /* 0x0000000c0f0a7c10 */ /* 0x001fc8000ff3e0ff */
[----:B------:R-:W-:-:S05]  /*07b0*/  IADD3.X R11, R7, UR13, RZ, P1, !PT ;  /* 0x0000000d070b7c10 */ /* 0x000fca0008ffe4ff */
[----:B------:R0:W3:Y:S01]  /*07c0*/  @!P0 LDG.E.EL R16, desc[UR4][R10.64] ;  /* 0x000000040a108981 */ /* 0x0000e2000c2e1900 */
[----:B------:R-:W-:Y:S01]  /*07d0*/  HFMA2.MMA R4, -RZ, RZ, 0, 0 ;  /* 0x00000000ff047435 */ /* 0x000fe200000001ff */
[----:B0-----:R-:W-:-:S04]  /*07e0*/  IADD3 R10, P1, R28, UR6, RZ ;  /* 0x000000061c0a7c10 */ /* 0x001fc8000ff3e0ff */
[----:B------:R-:W-:Y:S02]  /*07f0*/  IADD3.X R11, R8, UR7, RZ, P1, !PT ;  /* 0x00000007080b7c10 */ /* 0x000fe40008ffe4ff */
[----:B------:R-:W-:Y:S01]  /*0800*/  IADD3 R18, P1, R28, UR10, RZ ;  /* 0x0000000a1c127c10 */ /* 0x000fe2000ff3e0ff */
[----:B------:R-:W-:Y:S02]  /*0810*/  IMAD.MOV.U32 R28, RZ, RZ, RZ ;  /* 0x000000ffff1c7224 */ /* 0x000fe400078e00ff */
[----:B------:R0:W3:Y:S01]  /*0820*/  @!P0 LDG.E.EL R4, desc[UR4][R10.64] ;  /* 0x000000040a048981 */ /* 0x0000e2000c2e1900 */
[----:B------:R-:W-:Y:S02]  /*0830*/  IADD3.X R19, R8, UR11, RZ, P1, !PT ;  /* 0x0000000b08137c10 */ /* 0x000fe40008ffe4ff */
[----:B------:R-:W-:-:S03]  /*0840*/  MOV R8, RZ ;  /* 0x000000ff00087202 */ /* 0x000fc60000000f00 */
[----:B------:R1:W3:Y:S01]  /*0850*/  @!P0 LDG.E.EL R28, desc[UR4][R18.64] ;  /* 0x00000004121c8981 */ /* 0x0002e2000c2e1900 */
[----:B0-----:R-:W-:-:S04]  /*0860*/  IADD3 R10, P1, R15, UR6, RZ ;  /* 0x000000060f0a7c10 */ /* 0x001fc8000ff3e0ff */
[----:B------:R-:W-:Y:S02]  /*0870*/  IADD3.X R11, R7, UR7, RZ, P1, !PT ;  /* 0x00000007070b7c10 */ /* 0x000fe40008ffe4ff */
[----:B-1----:R-:W-:-:S03]  /*0880*/  IADD3 R18, P1, R15, UR10, RZ ;  /* 0x0000000a0f127c10 */ /* 0x002fc6000ff3e0ff */
[----:B------:R0:W3:Y:S01]  /*0890*/  @!P0 LDG.E.EL R8, desc[UR4][R10.64] ;  /* 0x000000040a088981 */ /* 0x0000e2000c2e1900 */
[----:B------:R-:W-:Y:S01]  /*08a0*/  IADD3.X R19, R7, UR11, RZ, P1, !PT ;  /* 0x0000000b07137c10 */ /* 0x000fe20008ffe4ff */
[----:B0-----:R-:W-:-:S06]  /*08b0*/  IMAD.MOV.U32 R11, RZ, RZ, RZ ;  /* 0x000000ffff0b7224 */ /* 0x001fcc00078e00ff */
[----:B------:R0:W3:Y:S01]  /*08c0*/  @!P0 LDG.E.EL R11, desc[UR4][R18.64] ;  /* 0x00000004120b8981 */ /* 0x0000e2000c2e1900 */
[----:B------:R-:W1:Y:S02]  /*08d0*/  F2I.TRUNC.NTZ R7, R17 ;  /* 0x0000001100077305 */ /* 0x000e64000020f100 */
[----:B-1----:R-:W-:-:S04]  /*08e0*/  SHF.L.U32 R35, R7, 0x4, RZ ;  /* 0x0000000407237819 */ /* 0x002fc800000006ff */
[----:B------:R-:W-:-:S04]  /*08f0*/  IADD3 R15, P1, R24, R35, RZ ;  /* 0x00000023180f7210 */ /* 0x000fc80007f3e0ff */
[----:B------:R-:W-:Y:S02]  /*0900*/  LEA.HI.X.SX32 R10, R35, R25, 0x1, P1 ;  /* 0x00000019230a7211 */ /* 0x000fe400008f0eff */
[----:B------:R-:W-:-:S04]  /*0910*/  IADD3 R9, P1, R15, R9, RZ ;  /* 0x000000090f097210 */ /* 0x000fc80007f3e0ff */
[----:B------:R-:W-:Y:S01]  /*0920*/  SHF.L.U32 R25, R9, 0x2, RZ ;  /* 0x0000000209197819 */ /* 0x000fe200000006ff */
[----:B------:R-:W-:-:S03]  /*0930*/  IMAD.X R36, R10, 0x1, R13, P1 ;  /* 0x000000010a247824 */ /* 0x000fc600008e060d */
[----:B0-----:R-:W-:Y:S02]  /*0940*/  IADD3 R18, P1, R25, UR6, RZ ;  /* 0x0000000619127c10 */ /* 0x001fe4000ff3e0ff */
[----:B------:R-:W-:Y:S01]  /*0950*/  SHF.L.U64.HI R13, R9, 0x2, R36 ;  /* 0x00000002090d7819 */ /* 0x000fe20000010224 */
[----:B------:R-:W-:-:S03]  /*0960*/  IMAD.MOV.U32 R9, RZ, RZ, RZ ;  /* 0x000000ffff097224 */ /* 0x000fc600078e00ff */
[----:B------:R-:W-:Y:S02]  /*0970*/  IADD3.X R19, R13, UR7, RZ, P1, !PT ;  /* 0x000000070d137c10 */ /* 0x000fe40008ffe4ff */
[----:B------:R-:W-:Y:S01]  /*0980*/  SHF.L.U32 R35, R22, 0x4, RZ ;  /* 0x0000000416237819 */ /* 0x000fe200000006ff */
[----:B------:R-:W-:Y:S02]  /*0990*/  HFMA2.MMA R22, -RZ, RZ, 0, 0 ;  /* 0x00000000ff167435 */ /* 0x000fe400000001ff */
[----:B------:R0:W3:Y:S02]  /*09a0*/  @!P0 LDG.E.EL R9, desc[UR4][R18.64] ;  /* 0x0000000412098981 */ /* 0x0000e4000c2e1900 */
[----:B0-----:R-:W-:-:S04]  /*09b0*/  IADD3 R18, P1, R25, UR8, RZ ;  /* 0x0000000819127c10 */ /* 0x001fc8000ff3e0ff */
[----:B------:R-:W-:Y:S02]  /*09c0*/  IADD3.X R19, R13, UR9, RZ, P1, !PT ;  /* 0x000000090d137c10 */ /* 0x000fe40008ffe4ff */
[----:B------:R-:W-:-:S03]  /*09d0*/  IADD3 R0, P1, R15, R0, RZ ;  /* 0x000000000f007210 */ /* 0x000fc60007f3e0ff */
[----:B------:R0:W3:Y:S01]  /*09e0*/  @!P0 LDG.E.EL R22, desc[UR4][R18.64] ;  /* 0x0000000412168981 */ /* 0x0000e2000c2e1900 */
[----:B------:R-:W-:Y:S01]  /*09f0*/  IMAD.MOV.U32 R15, RZ, RZ, RZ ;  /* 0x000000ffff0f7224 */ /* 0x000fe200078e00ff */
[----:B0-----:R-:W-:-:S04]  /*0a00*/  IADD3 R18, P2, R25, UR10, RZ ;  /* 0x0000000a19127c10 */ /* 0x001fc8000ff5e0ff */
[----:B------:R-:W-:-:S05]  /*0a10*/  IADD3.X R19, R13, UR11, RZ, P2, !PT ;  /* 0x0000000b0d137c10 */ /* 0x000fca00097fe4ff */
[----:B------:R0:W3:Y:S02]  /*0a20*/  @!P0 LDG.E.EL R15, desc[UR4][R18.64] ;  /* 0x00000004120f8981 */ /* 0x0000e4000c2e1900 */
[----:B0-----:R-:W-:-:S04]  /*0a30*/  IADD3 R18, P2, R25, UR12, RZ ;  /* 0x0000000c19127c10 */ /* 0x001fc8000ff5e0ff */
[----:B------:R-:W-:Y:S02]  /*0a40*/  IADD3.X R19, R13, UR13, RZ, P2, !PT ;  /* 0x0000000d0d137c10 */ /* 0x000fe400097fe4ff */
[----:B------:R-:W-:-:S06]  /*0a50*/  MOV R13, RZ ;  /* 0x000000ff000d7202 */ /* 0x000fcc0000000f00 */
[----:B------:R0:W3:Y:S02]  /*0a60*/  @!P0 LDG.E.EL R13, desc[UR4][R18.64] ;  /* 0x00000004120d8981 */ /* 0x0000e4000c2e1900 */
[----:B0-----:R-:W0:Y:S01]  /*0a70*/  LDC.64 R18, c[0x0][0x218] ;  /* 0x00008600ff127b82 */ /* 0x001e220000000a00 */
[----:B------:R-:W-:Y:S02]  /*0a80*/  IMAD.IADD R24, R24, 0x1, R35 ;  /* 0x0000000118187824 */ /* 0x000fe400078e0223 */
[----:B------:R-:W-:Y:S02]  /*0a90*/  IMAD.X R30, R10, 0x1, R30, P1 ;  /* 0x000000010a1e7824 */ /* 0x000fe400008e061e */
[----:B------:R-:W-:Y:S01]  /*0aa0*/  IMAD.IADD R34, R34, 0x1, R24 ;  /* 0x0000000122227824 */ /* 0x000fe200078e0218 */
[----:B------:R-:W-:Y:S01]  /*0ab0*/  IADD3 R5, R5, R24, RZ ;  /* 0x0000001805057210 */ /* 0x000fe20007ffe0ff */
[----:B------:R-:W-:Y:S01]  /*0ac0*/  HFMA2.MMA R10, -RZ, RZ, 0, 0 ;  /* 0x00000000ff0a7435 */ /* 0x000fe200000001ff */
[----:B--2---:R-:W-:-:S04]  /*0ad0*/  FFMA R23, -R32, R32, R23 ;  /* 0x0000002020177223 */ /* 0x004fc80000000117 */
[----:B------:R-:W-:Y:S01]  /*0ae0*/  FADD R36, R23, 9.9999997473787516356e-06 ;  /* 0x3727c5ac17247421 */ /* 0x000fe20000000000 */
[----:B----4-:R-:W-:-:S04]  /*0af0*/  FFMA R26, -R3, R3, R26 ;  /* 0x00000003031a7223 */ /* 0x010fc8000000011a */
[----:B------:R-:W-:Y:S01]  /*0b00*/  FADD R35, R26, 9.9999997473787516356e-06 ;  /* 0x3727c5ac1a237421 */ /* 0x000fe20000000000 */
[----:B------:R-:W-:-:S04]  /*0b10*/  FSETP.GT.AND P1, PT, |R36|, 8.50705917302346158658e+37, PT ;  /* 0x7e8000002400780b */ /* 0x000fc80003f24200 */
[C---:B------:R-:W-:Y:S02]  /*0b20*/  FSETP.GT.AND P2, PT, |R35|.reuse, 8.50705917302346158658e+37, PT ;  /* 0x7e8000002300780b */ /* 0x040fe40003f44200 */
[----:B------:R-:W-:Y:S02]  /*0b30*/  FSETP.GEU.AND P3, PT, |R36|, 1.175494350822287508e-38, PT ;  /* 0x008000002400780b */ /* 0x000fe40003f6e200 */
[----:B------:R-:W-:Y:S01]  /*0b40*/  FSETP.GEU.AND P4, PT, |R35|, 1.175494350822287508e-38, PT ;  /* 0x008000002300780b */ /* 0x000fe20003f8e200 */
[----:B0-----:R-:W-:-:S04]  /*0b50*/  IMAD.WIDE R24, R34, 0x4, R18 ;  /* 0x0000000422187825 */ /* 0x001fc800078e0212 */
[----:B------:R-:W-:Y:S02]  /*0b60*/  IMAD.MOV.U32 R26, RZ, RZ, RZ ;  /* 0x000000ffff1a7224 */ /* 0x000fe400078e00ff */
[----:B------:R-:W-:Y:S01]  /*0b70*/  @P1 FMUL R36, R36, 0.25 ;  /* 0x3e80000024241820 */ /* 0x000fe20000400000 */
[----:B------:R-:W-:Y:S01]  /*0b80*/  IMAD.WIDE R18, R5, 0x4, R18 ;  /* 0x0000000405127825 */ /* 0x000fe200078e0212 */
[----:B------:R-:W2:Y:S03]  /*0b90*/  @!P0 LDG.E.EL R10, desc[UR4][R24.64] ;  /* 0x00000004180a8981 */ /* 0x000ea6000c2e1900 */
[----:B------:R-:W-:Y:S01]  /*0ba0*/  @P2 FMUL R35, R35, 0.25 ;  /* 0x3e80000023232820 */ /* 0x000fe20000400000 */
[----:B------:R0:W4:Y:S01]  /*0bb0*/  @!P0 LDG.E.EL R26, desc[UR4][R18.64] ;  /* 0x00000004121a8981 */ /* 0x000122000c2e1900 */
[----:B------:R-:W-:Y:S02]  /*0bc0*/  @!P3 FMUL R36, R36, 16777216 ;  /* 0x4b8000002424b820 */ /* 0x000fe40000400000 */
[----:B------:R-:W-:Y:S01]  /*0bd0*/  @!P4 FMUL R35, R35, 16777216 ;  /* 0x4b8000002323c820 */ /* 0x000fe20000400000 */
[----:B0-----:R-:W0:Y:S01]  /*0be0*/  LDC.64 R18, c[0x0][0x220] ;  /* 0x00008800ff127b82 */ /* 0x001e220000000a00 */
[----:B------:R1:W0:Y:S01]  /*0bf0*/  MUFU.RCP R23, R36 ;  /* 0x0000002400177308 */ /* 0x0002220000001000 */
[----:B-----5:R-:W-:-:S07]  /*0c00*/  FFMA R2, R33, -R32, R2 ;  /* 0x8000002021027223 */ /* 0x020fce0000000002 */
[----:B------:R5:W0:Y:S01]  /*0c10*/  MUFU.RCP R24, R35 ;  /* 0x0000002300187308 */ /* 0x000a220000001000 */
[----:B---3--:R-:W-:Y:S01]  /*0c20*/  FFMA R21, R12, -R3, R21 ;  /* 0x800000030c157223 */ /* 0x008fe20000000015 */
[----:B------:R-:W-:-:S03]  /*0c30*/  @P1 FMUL R2, R2, 0.25 ;  /* 0x3e80000002021820 */ /* 0x000fc60000400000 */
[----:B------:R-:W-:Y:S01]  /*0c40*/  @P2 FMUL R21, R21, 0.25 ;  /* 0x3e80000015152820 */ /* 0x000fe20000400000 */
[----:B------:R-:W-:-:S03]  /*0c50*/  @!P3 FMUL R2, R2, 16777216 ;  /* 0x4b8000000202b820 */ /* 0x000fc60000400000 */
[----:B------:R-:W-:Y:S01]  /*0c60*/  @!P4 FMUL R21, R21, 16777216 ;  /* 0x4b8000001515c820 */ /* 0x000fe20000400000 */
[----:B------:R-:W-:-:S04]  /*0c70*/  FFMA R20, -R31, R31, R20 ;  /* 0x0000001f1f147223 */ /* 0x000fc80000000114 */
[----:B-1----:R-:W-:-:S05]  /*0c80*/  FADD R36, R20, 9.9999997473787516356e-06 ;  /* 0x3727c5ac14247421 */ /* 0x002fca0000000000 */
[----:B------:R-:W-:Y:S01]  /*0c90*/  FSETP.GT.AND P1, PT, |R36|, 8.50705917302346158658e+37, PT ;  /* 0x7e8000002400780b */ /* 0x000fe20003f24200 */
[----:B------:R-:W-:-:S04]  /*0ca0*/  FFMA R16, -R27, R27, R16 ;  /* 0x0000001b1b107223 */ /* 0x000fc80000000110 */
[----:B-----5:R-:W-:-:S05]  /*0cb0*/  FADD R35, R16, 9.9999997473787516356e-06 ;  /* 0x3727c5ac10237421 */ /* 0x020fca0000000000 */
[C---:B------:R-:W-:Y:S02]  /*0cc0*/  FSETP.GT.AND P2, PT, |R35|.reuse, 8.50705917302346158658e+37, PT ;  /* 0x7e8000002300780b */ /* 0x040fe40003f44200 */
[----:B------:R-:W-:Y:S01]  /*0cd0*/  FSETP.GEU.AND P4, PT, |R35|, 1.175494350822287508e-38, PT ;  /* 0x008000002300780b */ /* 0x000fe20003f8e200 */
[----:B0-----:R-:W-:Y:S01]  /*0ce0*/  FMUL R23, R23, R2 ;  /* 0x0000000217177220 */ /* 0x001fe20000400000 */
[----:B------:R-:W-:Y:S01]  /*0cf0*/  FSETP.GEU.AND P3, PT, |R36|, 1.175494350822287508e-38, PT ;  /* 0x008000002400780b */ /* 0x000fe20003f6e200 */
[----:B------:R-:W-:Y:S01]  /*0d00*/  FMUL R2, R24, R21 ;  /* 0x0000001518027220 */ /* 0x000fe20000400000 */
[----:B------:R-:W-:-:S04]  /*0d10*/  IMAD.WIDE R24, R34, 0x4, R18 ;  /* 0x0000000422187825 */ /* 0x000fc800078e0212 */
[----:B------:R-:W-:Y:S02]  /*0d20*/  IMAD.MOV.U32 R20, RZ, RZ, RZ ;  /* 0x000000ffff147224 */ /* 0x000fe400078e00ff */
[----:B------:R-:W-:-:S04]  /*0d30*/  IMAD.WIDE R18, R5, 0x4, R18 ;  /* 0x0000000405127825 */ /* 0x000fc800078e0212 */
[----:B------:R-:W-:Y:S01]  /*0d40*/  @P2 FMUL R35, R35, 0.25 ;  /* 0x3e80000023232820 */ /* 0x000fe20000400000 */
[----:B------:R-:W-:Y:S01]  /*0d50*/  @P1 FMUL R36, R36, 0.25 ;  /* 0x3e80000024241820 */ /* 0x000fe20000400000 */
[----:B------:R-:W-:Y:S01]  /*0d60*/  MOV R21, RZ ;  /* 0x000000ff00157202 */ /* 0x000fe20000000f00 */
[----:B------:R0:W3:Y:S01]  /*0d70*/  @!P0 LDG.E.EL R20, desc[UR4][R18.64] ;  /* 0x0000000412148981 */ /* 0x0000e2000c2e1900 */
[----:B------:R-:W-:Y:S01]  /*0d80*/  @!P4 FMUL R35, R35, 16777216 ;  /* 0x4b8000002323c820 */ /* 0x000fe20000400000 */
[----:B------:R-:W-:-:S03]  /*0d90*/  @!P3 FMUL R36, R36, 16777216 ;  /* 0x4b8000002424b820 */ /* 0x000fc60000400000 */
[----:B------:R1:W5:Y:S01]  /*0da0*/  @!P0 LDG.E.EL R21, desc[UR4][R24.64] ;  /* 0x0000000418158981 */ /* 0x000362000c2e1900 */
[----:B0-----:R-:W0:Y:S01]  /*0db0*/  LDC.64 R18, c[0x0][0x228] ;  /* 0x00008a00ff127b82 */ /* 0x001e220000000a00 */
[----:B------:R-:W-:Y:S01]  /*0dc0*/  MUFU.RCP R35, R35 ;  /* 0x0000002300237308 */ /* 0x000fe20000001000 */
[----:B------:R-:W-:-:S07]  /*0dd0*/  FFMA R4, R28, -R31, R4 ;  /* 0x8000001f1c047223 */ /* 0x000fce0000000004 */
[----:B-1----:R-:W1:Y:S01]  /*0de0*/  MUFU.RCP R25, R36 ;  /* 0x0000002400197308 */ /* 0x002e620000001000 */
[----:B------:R-:W-:Y:S01]  /*0df0*/  @P1 FMUL R4, R4, 0.25 ;  /* 0x3e80000004041820 */ /* 0x000fe20000400000 */
[----:B------:R-:W-:-:S03]  /*0e00*/  FFMA R8, R11, -R27, R8 ;  /* 0x8000001b0b087223 */ /* 0x000fc60000000008 */
[----:B------:R-:W-:Y:S01]  /*0e10*/  @!P3 FMUL R4, R4, 16777216 ;  /* 0x4b8000000404b820 */ /* 0x000fe20000400000 */
[----:B------:R-:W-:-:S04]  /*0e20*/  @P2 FMUL R8, R8, 0.25 ;  /* 0x3e80000008082820 */ /* 0x000fc80000400000 */
[----:B------:R-:W-:Y:S01]  /*0e30*/  @!P4 FMUL R8, R8, 16777216 ;  /* 0x4b8000000808c820 */ /* 0x000fe20000400000 */
[----:B-1----:R-:W-:Y:S01]  /*0e40*/  FMUL R25, R25, R4 ;  /* 0x0000000419197220 */ /* 0x002fe20000400000 */
[----:B0-----:R-:W-:-:S04]  /*0e50*/  IMAD.WIDE R36, R34, 0x4, R18 ;  /* 0x0000000422247825 */ /* 0x001fc800078e0212 */
[----:B------:R-:W-:Y:S01]  /*0e60*/  FMUL R4, R35, R8 ;  /* 0x0000000823047220 */ /* 0x000fe20000400000 */
[----:B------:R-:W-:Y:S02]  /*0e70*/  IMAD.MOV.U32 R8, RZ, RZ, RZ ;  /* 0x000000ffff087224 */ /* 0x000fe400078e00ff */
[----:B------:R-:W-:-:S05]  /*0e80*/  IMAD.WIDE R18, R5, 0x4, R18 ;  /* 0x0000000405127825 */ /* 0x000fca00078e0212 */
[----:B------:R0:W4:Y:S02]  /*0e90*/  @!P0 LDG.E.EL R8, desc[UR4][R18.64] ;  /* 0x0000000412088981 */ /* 0x000124000c2e1900 */
[----:B0-----:R-:W0:Y:S01]  /*0ea0*/  LDC.64 R18, c[0x0][0x230] ;  /* 0x00008c00ff127b82 */ /* 0x001e220000000a00 */
[----:B------:R-:W-:Y:S01]  /*0eb0*/  IMAD.MOV.U32 R24, RZ, RZ, RZ ;  /* 0x000000ffff187224 */ /* 0x000fe200078e00ff */
[----:B------:R-:W-:Y:S01]  /*0ec0*/  HFMA2.MMA R16, -RZ, RZ, 0, 0 ;  /* 0x00000000ff107435 */ /* 0x000fe200000001ff */
[----:B------:R-:W-:-:S09]  /*0ed0*/  SHF.L.U64.HI R30, R0, 0x2, R30 ;  /* 0x00000002001e7819 */ /* 0x000fd2000001021e */
[----:B------:R-:W2:Y:S01]  /*0ee0*/  @!P0 LDG.E.EL R16, desc[UR4][R36.64] ;  /* 0x0000000424108981 */ /* 0x000ea2000c2e1900 */
[----:B0-----:R-:W-:-:S04]  /*0ef0*/  IMAD.WIDE R34, R34, 0x4, R18 ;  /* 0x0000000422227825 */ /* 0x001fc800078e0212 */
[----:B------:R-:W-:Y:S01]  /*0f00*/  IMAD.WIDE R18, R5, 0x4, R18 ;  /* 0x0000000405127825 */ /* 0x000fe200078e0212 */
[----:B------:R-:W-:-:S04]  /*0f10*/  MOV R5, RZ ;  /* 0x000000ff00057202 */ /* 0x000fc80000000f00 */
[----:B------:R-:W3:Y:S04]  /*0f20*/  @!P0 LDG.E.EL R24, desc[UR4][R18.64] ;  /* 0x0000000412188981 */ /* 0x000ee8000c2e1900 */
[----:B------:R0:W5:Y:S02]  /*0f30*/  @!P0 LDG.E.EL R5, desc[UR4][R34.64] ;  /* 0x0000000422058981 */ /* 0x000164000c2e1900 */
[----:B0-----:R-:W-:Y:S01]  /*0f40*/  SHF.L.U32 R34, R0, 0x2, RZ ;  /* 0x0000000200227819 */ /* 0x001fe200000006ff */
[----:B------:R-:W-:-:S03]  /*0f50*/  HFMA2.MMA R0, -RZ, RZ, 0, 0 ;  /* 0x00000000ff007435 */ /* 0x000fc600000001ff */
[----:B------:R-:W-:-:S04]  /*0f60*/  IADD3 R18, P1, R34, UR6, RZ ;  /* 0x0000000622127c10 */ /* 0x000fc8000ff3e0ff */
[----:B------:R-:W-:Y:S02]  /*0f70*/  IADD3.X R19, R30, UR7, RZ, P1, !PT ;  /* 0x000000071e137c10 */ /* 0x000fe40008ffe4ff */
[----:B------:R-:W-:-:S03]  /*0f80*/  I2FP.F32.S32 R36, R7 ;  /* 0x0000000700247245 */ /* 0x000fc60000201400 */
[----:B------:R0:W2:Y:S02]  /*0f90*/  @!P0 LDG.E.EL R0, desc[UR4][R18.64] ;  /* 0x0000000412008981 */ /* 0x0000a4000c2e1900 */
[----:B------:R-:W-:Y:S01]  /*0fa0*/  FADD.SAT R7, R17, -R36 ;  /* 0x8000002411077221 */ /* 0x000fe20000002000 */
[----:B------:R-:W-:Y:S01]  /*0fb0*/  IMAD.MOV.U32 R17, RZ, RZ, RZ ;  /* 0x000000ffff117224 */ /* 0x000fe200078e00ff */
[----:B0-----:R-:W-:-:S04]  /*0fc0*/  IADD3 R18, P1, R34, UR8, RZ ;  /* 0x0000000822127c10 */ /* 0x001fc8000ff3e0ff */
[----:B------:R-:W-:Y:S01]  /*0fd0*/  IADD3.X R19, R30, UR9, RZ, P1, !PT ;  /* 0x000000091e137c10 */ /* 0x000fe20008ffe4ff */
[----:B------:R-:W-:-:S04]  /*0fe0*/  FFMA R32, -R23, R32, R33 ;  /* 0x0000002017207223 */ /* 0x000fc80000000121 */
[----:B------:R0:W4:Y:S01]  /*0ff0*/  @!P0 LDG.E.EL R17, desc[UR4][R18.64] ;  /* 0x0000000412118981 */ /* 0x000122000c2e1900 */
[----:B------:R-:W-:Y:S02]  /*1000*/  MOV R33, RZ ;  /* 0x000000ff00217202 */ /* 0x000fe40000000f00 */
[----:B0-----:R-:W-:-:S04]  /*1010*/  IADD3 R18, P1, R34, UR10, RZ ;  /* 0x0000000a22127c10 */ /* 0x001fc8000ff3e0ff */
[----:B------:R-:W-:-:S05]  /*1020*/  IADD3.X R19, R30, UR11, RZ, P1, !PT ;  /* 0x0000000b1e137c10 */ /* 0x000fca0008ffe4ff */
[----:B------:R0:W4:Y:S02]  /*1030*/  @!P0 LDG.E.EL R33, desc[UR4][R18.64] ;  /* 0x0000000412218981 */ /* 0x000124000c2e1900 */
[----:B0-----:R-:W-:-:S04]  /*1040*/  IADD3 R18, P1, R34, UR12, RZ ;  /* 0x0000000c22127c10 */ /* 0x001fc8000ff3e0ff */
[----:B------:R-:W-:Y:S01]  /*1050*/  IADD3.X R19, R30, UR13, RZ, P1, !PT ;  /* 0x0000000d1e137c10 */ /* 0x000fe20008ffe4ff */
[----:B------:R-:W-:-:S10]  /*1060*/  HFMA2.MMA R30, -RZ, RZ, 0, 0 ;  /* 0x00000000ff1e7435 */ /* 0x000fd400000001ff */
[----:B------:R0:W4:Y:S01]  /*1070*/  @!P0 LDG.E.EL R30, desc[UR4][R18.64] ;  /* 0x00000004121e8981 */ /* 0x000122000c2e1900 */
[----:B------:R-:W1:Y:S01]  /*1080*/  F2I.TRUNC.NTZ R34, R29 ;  /* 0x0000001d00227305 */ /* 0x000e62000020f100 */
[----:B0-----:R-:W0:Y:S01]  /*1090*/  LDC.64 R18, c[0x0][0x238] ;  /* 0x00008e00ff127b82 */ /* 0x001e220000000a00 */
[----:B------:R-:W-:Y:S01]  /*10a0*/  FFMA R31, -R25, R31, R28 ;  /* 0x0000001f191f7223 */ /* 0x000fe2000000011c */
[----:B-1----:R-:W-:-:S05]  /*10b0*/  I2FP.F32.S32 R34, R34 ;  /* 0x0000002200227245 */ /* 0x002fca0000201400 */
[----:B------:R-:W-:Y:S01]  /*10c0*/  FADD.SAT R35, R29, -R34 ;  /* 0x800000221d237221 */ /* 0x000fe20000002000 */
[----:B0-----:R-:W-:Y:S01]  /*10d0*/  IMAD.WIDE R28, R6, 0x4, R18 ;  /* 0x00000004061c7825 */ /* 0x001fe200078e0212 */
[----:B------:R-:W-:-:S06]  /*10e0*/  CS2R R18, SRZ ;  /* 0x0000000000127805 */ /* 0x000fcc000001ff00 */
[----:B------:R-:W4:Y:S01]  /*10f0*/  @!P0 LDG.E.64 R18, desc[UR4][R28.64] ;  /* 0x000000041c128981 */ /* 0x000f22000c1e1b00 */
[-C--:B------:R-:W-:Y:S01]  /*1100*/  FFMA R13, -R22, R22.reuse, R13 ;  /* 0x00000016160d7223 */ /* 0x080fe2000000010d */
[----:B------:R-:W-:Y:S01]  /*1110*/  FFMA R9, R15, -R22, R9 ;  /* 0x800000160f097223 */ /* 0x000fe20000000009 */
[C---:B------:R-:W-:Y:S01]  /*1120*/  FFMA R3, -R2.reuse, R3, R12 ;  /* 0x0000000302037223 */ /* 0x040fe2000000010c */
[----:B------:R-:W-:Y:S01]  /*1130*/  FADD R12, R2, -R4 ;  /* 0x80000004020c7221 */ /* 0x000fe20000000000 */
[----:B------:R-:W0:Y:S01]  /*1140*/  F2I.TRUNC.NTZ R37, R14 ;  /* 0x0000000e00257305 */ /* 0x000e22000020f100 */
[----:B------:R-:W-:-:S04]  /*1150*/  FFMA R2, -R4, R27, R11 ;  /* 0x0000001b04027223 */ /* 0x000fc8000000010b */
[----:B------:R-:W-:Y:S01]  /*1160*/  FADD R3, R3, -R2 ;  /* 0x8000000203037221 */ /* 0x000fe20000000000 */
[----:B------:R-:W-:Y:S01]  /*1170*/  FADD R23, R23, -R25 ;  /* 0x8000001917177221 */ /* 0x000fe20000000000 */
[----:B------:R-:W-:Y:S01]  /*1180*/  FADD R32, R32, -R31 ;  /* 0x8000001f20207221 */ /* 0x000fe20000000000 */
[----:B------:R-:W-:Y:S01]  /*1190*/  FFMA R4, R35, R12, R4 ;  /* 0x0000000c23047223 */ /* 0x000fe20000000004 */
[----:B0-----:R-:W-:-:S05]  /*11a0*/  I2FP.F32.S32 R37, R37 ;  /* 0x0000002500257245 */ /* 0x001fca0000201400 */
[----:B------:R-:W-:-:S04]  /*11b0*/  FADD.SAT R14, R14, -R37 ;  /* 0x800000250e0e7221 */ /* 0x000fc80000002000 */
[C---:B------:R-:W-:Y:S01]  /*11c0*/  FFMA R25, R14.reuse, R23, R25 ;  /* 0x000000170e197223 */ /* 0x040fe20000000019 */
[----:B------:R-:W-:Y:S01]  /*11d0*/  FFMA R31, R14, R32, R31 ;  /* 0x000000200e1f7223 */ /* 0x000fe2000000001f */
[----:B---3--:R-:W-:Y:S01]  /*11e0*/  FFMA R34, -R20, R20, R24 ;  /* 0x0000001414227223 */ /* 0x008fe20000000118 */
[----:B-----5:R-:W-:-:S04]  /*11f0*/  FFMA R5, -R21, R21, R5 ;  /* 0x0000001515057223 */ /* 0x020fc80000000105 */
[----:B------:R-:W-:Y:S01]  /*1200*/  FADD R24, R5, 9.9999997473787516356e-06 ;  /* 0x3727c5ac05187421 */ /* 0x000fe20000000000 */
[----:B------:R-:W-:Y:S01]  /*1210*/  FADD R5, R34, 9.9999997473787516356e-06 ;  /* 0x3727c5ac22057421 */ /* 0x000fe20000000000 */
[----:B------:R-:W-:-:S05]  /*1220*/  FADD R34, R13, 9.9999997473787516356e-06 ;  /* 0x3727c5ac0d227421 */ /* 0x000fca0000000000 */
[C---:B------:R-:W-:Y:S02]  /*1230*/  FSETP.GT.AND P6, PT, |R34|.reuse, 8.50705917302346158658e+37, PT ;  /* 0x7e8000002200780b */ /* 0x040fe40003fc4200 */
[----:B------:R-:W-:Y:S02]  /*1240*/  FSETP.GEU.AND P5, PT, |R34|, 1.175494350822287508e-38, PT ;  /* 0x008000002200780b */ /* 0x000fe40003fae200 */
[C---:B------:R-:W-:Y:S02]  /*1250*/  FSETP.GT.AND P1, PT, |R24|.reuse, 8.50705917302346158658e+37, PT ;  /* 0x7e8000001800780b */ /* 0x040fe40003f24200 */
[----:B------:R-:W-:Y:S02]  /*1260*/  FSETP.GT.AND P2, PT, |R5|, 8.50705917302346158658e+37, PT ;  /* 0x7e8000000500780b */ /* 0x000fe40003f44200 */
[----:B------:R-:W-:-:S05]  /*1270*/  FSETP.GEU.AND P3, PT, |R24|, 1.175494350822287508e-38, PT ;  /* 0x008000001800780b */ /* 0x000fca0003f6e200 */
[----:B------:R-:W-:Y:S01]  /*1280*/  @P6 FMUL R34, R34, 0.25 ;  /* 0x3e80000022226820 */ /* 0x000fe20000400000 */
[----:B------:R-:W-:Y:S01]  /*1290*/  @P6 FMUL R9, R9, 0.25 ;  /* 0x3e80000009096820 */ /* 0x000fe20000400000 */
[----:B------:R-:W-:Y:S02]  /*12a0*/  FSETP.GEU.AND P4, PT, |R5|, 1.175494350822287508e-38, PT ;  /* 0x008000000500780b */ /* 0x000fe40003f8e200 */
[----:B------:R-:W-:Y:S01]  /*12b0*/  @!P5 FMUL R34, R34, 16777216 ;  /* 0x4b8000002222d820 */ /* 0x000fe20000400000 */
[----:B------:R-:W-:Y:S01]  /*12c0*/  @!P5 FMUL R9, R9, 16777216 ;  /* 0x4b8000000909d820 */ /* 0x000fe20000400000 */
[----:B------:R-:W-:Y:S01]  /*12d0*/  @P1 FMUL R24, R24, 0.25 ;  /* 0x3e80000018181820 */ /* 0x000fe20000400000 */
[----:B------:R-:W-:-:S03]  /*12e0*/  @P2 FMUL R5, R5, 0.25 ;  /* 0x3e80000005052820 */ /* 0x000fc60000400000 */
[----:B------:R-:W-:-:S05]  /*12f0*/  @!P3 FMUL R24, R24, 16777216 ;  /* 0x4b8000001818b820 */ /* 0x000fca0000400000 */
[----:B------:R-:W-:Y:S01]  /*1300*/  @!P4 FMUL R5, R5, 16777216 ;  /* 0x4b8000000505c820 */ /* 0x000fe20000400000 */
[----:B------:R-:W-:Y:S01]  /*1310*/  MUFU.RCP R24, R24 ;  /* 0x0000001800187308 */ /* 0x000fe20000001000 */
[----:B--2---:R-:W-:Y:S01]  /*1320*/  FFMA R11, R16, -R21, R10 ;  /* 0x80000015100b7223 */ /* 0x004fe2000000000a */
[----:B----4-:R-:W-:-:S06]  /*1330*/  FFMA R26, R8, -R20, R26 ;  /* 0x80000014081a7223 */ /* 0x010fcc000000001a */
[----:B------:R-:W0:Y:S01]  /*1340*/  MUFU.RCP R34, R34 ;  /* 0x0000002200227308 */ /* 0x000e220000001000 */
[----:B------:R-:W-:-:S04]  /*1350*/  FFMA R30, -R17, R17, R30 ;  /* 0x00000011111e7223 */ /* 0x000fc8000000011e */
[----:B------:R-:W-:-:S05]  /*1360*/  FADD R13, R30, 9.9999997473787516356e-06 ;  /* 0x3727c5ac1e0d7421 */ /* 0x000fca0000000000 */
[C---:B------:R-:W-:Y:S02]  /*1370*/  FSETP.GT.AND P6, PT, |R13|.reuse, 8.50705917302346158658e+37, PT ;  /* 0x7e8000000d00780b */ /* 0x040fe40003fc4200 */
[C---:B------:R-:W-:Y:S01]  /*1380*/  FSETP.GEU.AND P5, PT, |R13|.reuse, 1.175494350822287508e-38, PT ;  /* 0x008000000d00780b */ /* 0x040fe20003fae200 */
[----:B------:R-:W1:Y:S10]  /*1390*/  MUFU.RCP R5, R5 ;  /* 0x0000000500057308 */ /* 0x000e740000001000 */
[----:B------:R-:W-:-:S04]  /*13a0*/  @P6 FMUL R13, R13, 0.25 ;  /* 0x3e8000000d0d6820 */ /* 0x000fc80000400000 */
[----:B------:R-:W-:Y:S01]  /*13b0*/  @!P5 FMUL R13, R13, 16777216 ;  /* 0x4b8000000d0dd820 */ /* 0x000fe20000400000 */
[----:B------:R-:W-:-:S05]  /*13c0*/  FFMA R10, R33, -R17, R0 ;  /* 0x80000011210a7223 */ /* 0x000fca0000000000 */
[----:B------:R-:W2:Y:S01]  /*13d0*/  MUFU.RCP R13, R13 ;  /* 0x0000000d000d7308 */ /* 0x000ea20000001000 */
[----:B------:R-:W-:Y:S01]  /*13e0*/  @P1 FMUL R11, R11, 0.25 ;  /* 0x3e8000000b0b1820 */ /* 0x000fe20000400000 */
[----:B------:R-:W-:Y:S01]  /*13f0*/  @P2 FMUL R26, R26, 0.25 ;  /* 0x3e8000001a1a2820 */ /* 0x000fe20000400000 */
[----:B------:R-:W-:Y:S02]  /*1400*/  @P6 FMUL R10, R10, 0.25 ;  /* 0x3e8000000a0a6820 */ /* 0x000fe40000400000 */
[----:B------:R-:W-:Y:S01]  /*1410*/  @!P3 FMUL R11, R11, 16777216 ;  /* 0x4b8000000b0bb820 */ /* 0x000fe20000400000 */
[----:B------:R-:W-:Y:S01]  /*1420*/  @!P4 FMUL R26, R26, 16777216 ;  /* 0x4b8000001a1ac820 */ /* 0x000fe20000400000 */
[----:B------:R-:W-:Y:S01]  /*1430*/  @!P5 FMUL R10, R10, 16777216 ;  /* 0x4b8000000a0ad820 */ /* 0x000fe20000400000 */
[----:B------:R-:W-:Y:S01]  /*1440*/  FFMA R0, R35, R3, R2 ;  /* 0x0000000323007223 */ /* 0x000fe20000000002 */
[----:B0-----:R-:W-:Y:S01]  /*1450*/  FMUL R34, R34, R9 ;  /* 0x0000000922227220 */ /* 0x001fe20000400000 */
[----:B------:R-:W-:Y:S01]  /*1460*/  FMUL R11, R24, R11 ;  /* 0x0000000b180b7220 */ /* 0x000fe20000400000 */
[----:B------:R-:W0:Y:S01]  /*1470*/  LDC.64 R2, c[0x0][0x210] ;  /* 0x00008400ff027b82 */ /* 0x000e220000000a00 */
[----:B-1----:R-:W-:Y:S01]  /*1480*/  FMUL R5, R5, R26 ;  /* 0x0000001a05057220 */ /* 0x002fe20000400000 */
[----:B--2---:R-:W-:Y:S01]  /*1490*/  FMUL R10, R13, R10 ;  /* 0x0000000a0d0a7220 */ /* 0x004fe20000400000 */
[----:B------:R-:W-:Y:S01]  /*14a0*/  FFMA R15, -R34, R22, R15 ;  /* 0x00000016220f7223 */ /* 0x000fe2000000010f */
[----:B------:R-:W-:Y:S01]  /*14b0*/  FFMA R16, -R11, R21, R16 ;  /* 0x000000150b107223 */ /* 0x000fe20000000110 */
[----:B------:R-:W-:Y:S01]  /*14c0*/  FFMA R8, -R5, R20, R8 ;  /* 0x0000001405087223 */ /* 0x000fe20000000108 */
[----:B------:R-:W-:Y:S01]  /*14d0*/  FFMA R17, -R10, R17, R33 ;  /* 0x000000110a117223 */ /* 0x000fe20000000121 */
[----:B------:R-:W-:Y:S01]  /*14e0*/  FADD R9, R34, -R11 ;  /* 0x8000000b22097221 */ /* 0x000fe20000000000 */
[----:B------:R-:W-:Y:S01]  /*14f0*/  FADD R15, R15, -R16 ;  /* 0x800000100f0f7221 */ /* 0x000fe20000000000 */
[----:B------:R-:W-:Y:S01]  /*1500*/  FADD R12, R10, -R5 ;  /* 0x800000050a0c7221 */ /* 0x000fe20000000000 */
[----:B------:R-:W-:Y:S01]  /*1510*/  FADD R17, R17, -R8 ;  /* 0x8000000811117221 */ /* 0x000fe20000000000 */
[C---:B------:R-:W-:Y:S01]  /*1520*/  FFMA R10, R14.reuse, R9, R11 ;  /* 0x000000090e0a7223 */ /* 0x040fe2000000000b */
[----:B------:R-:W-:Y:S01]  /*1530*/  FFMA R14, R14, R15, R16 ;  /* 0x0000000f0e0e7223 */ /* 0x000fe20000000010 */
[C---:B------:R-:W-:Y:S01]  /*1540*/  FFMA R12, R35.reuse, R12, R5 ;  /* 0x0000000c230c7223 */ /* 0x040fe20000000005 */
[----:B------:R-:W-:Y:S01]  /*1550*/  FFMA R17, R35, R17, R8 ;  /* 0x0000001123117223 */ /* 0x000fe20000000008 */
[----:B------:R-:W-:Y:S01]  /*1560*/  FADD R25, -R10, R25 ;  /* 0x000000190a197221 */ /* 0x000fe20000000100 */
[----:B------:R-:W-:Y:S01]  /*1570*/  FADD R31, -R14, R31 ;  /* 0x0000001f0e1f7221 */ /* 0x000fe20000000100 */
[----:B------:R-:W-:Y:S01]  /*1580*/  FADD R5, -R12, R4 ;  /* 0x000000040c057221 */ /* 0x000fe20000000100 */
[----:B------:R-:W-:Y:S01]  /*1590*/  FADD R0, -R17, R0 ;  /* 0x0000000011007221 */ /* 0x000fe20000000100 */
[C---:B------:R-:W-:Y:S01]  /*15a0*/  FFMA R25, R7.reuse, R25, R10 ;  /* 0x0000001907197223 */ /* 0x040fe2000000000a */
[C---:B------:R-:W-:Y:S01]  /*15b0*/  FFMA R14, R7.reuse, R31, R14 ;  /* 0x0000001f070e7223 */ /* 0x040fe2000000000e */
[C---:B------:R-:W-:Y:S01]  /*15c0*/  FFMA R12, R7.reuse, R5, R12 ;  /* 0x00000005070c7223 */ /* 0x040fe2000000000c */
[----:B------:R-:W-:Y:S01]  /*15d0*/  FFMA R7, R7, R0, R17 ;  /* 0x0000000007077223 */ /* 0x000fe20000000011 */
[----:B0-----:R-:W-:-:S04]  /*15e0*/  IMAD.WIDE R2, R6, 0x4, R2 ;  /* 0x0000000406027825 */ /* 0x001fc800078e0202 */
[----:B------:R-:W-:Y:S01]  /*15f0*/  FFMA R18, R25, R18, R14 ;  /* 0x0000001219127223 */ /* 0x000fe2000000000e */
[----:B------:R-:W-:Y:S01]  /*1600*/  FFMA R19, R12, R19, R7 ;  /* 0x000000130c137223 */ /* 0x000fe20000000007 */
[----:B------:R-:W-:Y:S06]  /*1610*/  @P0 EXIT ;  /* 0x000000000000094d */ /* 0x000fec0003800000 */
[----:B------:R-:W-:Y:S01]  /*1620*/  STG.E.64 desc[UR4][R2.64], R18 ;  /* 0x0000001202007986 */ /* 0x000fe2000c101b04 */
[----:B------:R-:W-:Y:S05]  /*1630*/  EXIT ;  /* 0x000000000000794d */ /* 0x000fea0003800000 */
.L_x_0:
[----:B------:R-:W-:-:S00]  /*1640*/  BRA `(.L_x_0) ;  /* 0xfffffffc00fc7947 */ /* 0x000fc0000383ffff */
[----:B------:R-:W-:-:S00]  /*1650*/  NOP ;  /* 0x0000000000007918 */ /* 0x000fc00000000000 */
        /* <DEDUP_REMOVED lines=10> */
.L_x_1:


//--------------------- .nv.constant0.triton_poi_fused__to_copy__unsafe_index_add_arange_clamp_div_mul_sub_2 --------------------------
	.section	.nv.constant0.triton_poi_fused__to_copy__unsafe_index_add_arange_clamp_div_mul_sub_2,"a",@progbits
	.sectionflags	@""
	.align	4
.nv.constant0.triton_poi_fused__to_copy__unsafe_index_add_arange_clamp_div_mul_sub_2:
	.zero		580
